	.headerflags	@"EF_CUDA_TEXMODE_UNIFIED EF_CUDA_64BIT_ADDRESS EF_CUDA_ACCELERATORS EF_CUDA_SM90 EF_CUDA_VIRTUAL_SM(EF_CUDA_SM90)"
	.elftype	@"ET_EXEC"


//--------------------- .nv.info                  --------------------------
	.section	.nv.info,"",@"SHT_CUDA_INFO"
	.align	4


	//----- nvinfo : EIATTR_REGCOUNT
	.align		4
        /*0000*/ 	.byte	0x04, 0x2f
        /*0002*/ 	.short	(.L_1 - .L_0)
	.align		4
.L_0:
        /*0004*/ 	.word	index@(triton_poi_fused__softmax_eq_masked_fill_mul_3)
        /*0008*/ 	.word	0x0000001b


	//----- nvinfo : EIATTR_MIN_STACK_SIZE
	.align		4
.L_1:
        /*000c*/ 	.byte	0x04, 0x12
        /*000e*/ 	.short	(.L_3 - .L_2)
	.align		4
.L_2:
        /*0010*/ 	.word	index@(triton_poi_fused__softmax_eq_masked_fill_mul_3)
        /*0014*/ 	.word	0x00000000


	//----- nvinfo : EIATTR_FRAME_SIZE
	.align		4
.L_3:
        /*0018*/ 	.byte	0x04, 0x11
        /*001a*/ 	.short	(.L_5 - .L_4)
	.align		4
.L_4:
        /*001c*/ 	.word	index@(triton_poi_fused__softmax_eq_masked_fill_mul_3)
        /*0020*/ 	.word	0x00000000


	//----- nvinfo : EIATTR_MIN_STACK_SIZE
	.align		4
.L_5:
        /*0024*/ 	.byte	0x04, 0x12
        /*0026*/ 	.short	(.L_7 - .L_6)
	.align		4
.L_6:
        /*0028*/ 	.word	index@(triton_poi_fused__softmax_eq_masked_fill_mul_3)
        /*002c*/ 	.word	0x00000000
.L_7:


//--------------------- .nv.info.triton_poi_fused__softmax_eq_masked_fill_mul_3 --------------------------
	.section	.nv.info.triton_poi_fused__softmax_eq_masked_fill_mul_3,"",@"SHT_CUDA_INFO"
	.sectionflags	@""
	.align	4


	//----- nvinfo : EIATTR_CUDA_API_VERSION
	.align		4
        /*0000*/ 	.byte	0x04, 0x37
        /*0002*/ 	.short	(.L_9 - .L_8)
.L_8:
        /*0004*/ 	.word	0x0000007c


	//----- nvinfo : EIATTR_KPARAM_INFO
	.align		4
.L_9:
        /*0008*/ 	.byte	0x04, 0x17
        /*000a*/ 	.short	(.L_11 - .L_10)
.L_10:
        /*000c*/ 	.word	0x00000000
        /*0010*/ 	.short	0x0004
        /*0012*/ 	.short	0x0020
        /*0014*/ 	.byte	0x00, 0xf0, 0x11, 0x00


	//----- nvinfo : EIATTR_KPARAM_INFO
	.align		4
.L_11:
        /*0018*/ 	.byte	0x04, 0x17
        /*001a*/ 	.short	(.L_13 - .L_12)
.L_12:
        /*001c*/ 	.word	0x00000000
        /*0020*/ 	.short	0x0003
        /*0022*/ 	.short	0x0018
        /*0024*/ 	.byte	0x00, 0xf4, 0x21, 0x00


	//----- nvinfo : EIATTR_KPARAM_INFO
	.align		4
.L_13:
        /*0028*/ 	.byte	0x04, 0x17
        /*002a*/ 	.short	(.L_15 - .L_14)
.L_14:
        /*002c*/ 	.word	0x00000000
        /*0030*/ 	.short	0x0002
        /*0032*/ 	.short	0x0010
        /*0034*/ 	.byte	0x00, 0xf4, 0x21, 0x00


	//----- nvinfo : EIATTR_KPARAM_INFO
	.align		4
.L_15:
        /*0038*/ 	.byte	0x04, 0x17
        /*003a*/ 	.short	(.L_17 - .L_16)
.L_16:
        /*003c*/ 	.word	0x00000000
        /*0040*/ 	.short	0x0001
        /*0042*/ 	.short	0x0008
        /*0044*/ 	.byte	0x00, 0xf4, 0x21, 0x00


	//----- nvinfo : EIATTR_KPARAM_INFO
	.align		4
.L_17:
        /*0048*/ 	.byte	0x04, 0x17
        /*004a*/ 	.short	(.L_19 - .L_18)
.L_18:
        /*004c*/ 	.word	0x00000000
        /*0050*/ 	.short	0x0000
        /*0052*/ 	.short	0x0000
        /*0054*/ 	.byte	0x00, 0xf4, 0x21, 0x00


	//----- nvinfo : EIATTR_SPARSE_MMA_MASK
	.align		4
.L_19:
        /*0058*/ 	.byte	0x03, 0x50
        /*005a*/ 	.short	0x0000


	//----- nvinfo : EIATTR_MAXREG_COUNT
	.align		4
        /*005c*/ 	.byte	0x03, 0x1b
        /*005e*/ 	.short	0x00ff


	//----- nvinfo : EIATTR_EXIT_INSTR_OFFSETS
	.align		4
        /*0060*/ 	.byte	0x04, 0x1c
        /*0062*/ 	.short	(.L_21 - .L_20)


	//   ....[0]....
.L_20:
        /*0064*/ 	.word	0x00000980


	//   ....[1]....
        /*0068*/ 	.word	0x000009a0


	//----- nvinfo : EIATTR_REQNTID
	.align		4
.L_21:
        /*006c*/ 	.byte	0x04, 0x10
        /*006e*/ 	.short	(.L_23 - .L_22)
.L_22:
        /*0070*/ 	.word	0x00000020
        /*0074*/ 	.word	0x00000001
        /*0078*/ 	.word	0x00000001


	//----- nvinfo : EIATTR_CBANK_PARAM_SIZE
	.align		4
.L_23:
        /*007c*/ 	.byte	0x03, 0x19
        /*007e*/ 	.short	0x0024


	//----- nvinfo : EIATTR_PARAM_CBANK
	.align		4
        /*0080*/ 	.byte	0x04, 0x0a
        /*0082*/ 	.short	(.L_25 - .L_24)
	.align		4
.L_24:
        /*0084*/ 	.word	index@(.nv.constant0.triton_poi_fused__softmax_eq_masked_fill_mul_3)
        /*0088*/ 	.short	0x0210
        /*008a*/ 	.short	0x0024


	//----- nvinfo : EIATTR_SW_WAR
	.align		4
.L_25:
        /*008c*/ 	.byte	0x04, 0x36
        /*008e*/ 	.short	(.L_27 - .L_26)
.L_26:
        /*0090*/ 	.word	0x00000008
.L_27:


//--------------------- .nv.callgraph             --------------------------
	.section	.nv.callgraph,"",@"SHT_CUDA_CALLGRAPH"
	.align	4
	.sectionentsize	8
	.align		4
        /*0000*/ 	.word	0x00000000
	.align		4
        /*0004*/ 	.word	0xffffffff
	.align		4
        /*0008*/ 	.word	0x00000000
	.align		4
        /*000c*/ 	.word	0xfffffffe
	.align		4
        /*0010*/ 	.word	0x00000000
	.align		4
        /*0014*/ 	.word	0xfffffffd
	.align		4
        /*0018*/ 	.word	0x00000000
	.align		4
        /*001c*/ 	.word	0xfffffffc


//--------------------- .text.triton_poi_fused__softmax_eq_masked_fill_mul_3 --------------------------
	.section	.text.triton_poi_fused__softmax_eq_masked_fill_mul_3,"ax",@progbits
	.align	128
        .global         triton_poi_fused__softmax_eq_masked_fill_mul_3
        .type           triton_poi_fused__softmax_eq_masked_fill_mul_3,@function
        .size           triton_poi_fused__softmax_eq_masked_fill_mul_3,(.L_x_1 - triton_poi_fused__softmax_eq_masked_fill_mul_3)
        .other          triton_poi_fused__softmax_eq_masked_fill_mul_3,@"STO_CUDA_ENTRY STV_DEFAULT"
triton_poi_fused__softmax_eq_masked_fill_mul_3:
.text.triton_poi_fused__softmax_eq_masked_fill_mul_3:
[----:B------:R-:W0:Y:S01]  /*0000*/  LDC R1, c[0x0][0x28] ;  /* 0x00000a00ff017b82 */ /* 0x000e220000000800 */
[----:B------:R-:W1:Y:S07]  /*0010*/  S2R R0, SR_TID.X ;  /* 0x0000000000007919 */ /* 0x000e6e0000002100 */
[----:B------:R-:W2:Y:S01]  /*0020*/  LDC.64 R4, c[0x0][0x210] ;  /* 0x00008400ff047b82 */ /* 0x000ea20000000a00 */
[----:B------:R-:W-:Y:S02]  /*0030*/  CS2R R10, SRZ ;  /* 0x00000000000a7805 */ /* 0x000fe4000001ff00 */
[----:B------:R-:W-:Y:S01]  /*0040*/  CS2R R14, SRZ ;  /* 0x00000000000e7805 */ /* 0x000fe2000001ff00 */
[----:B------:R-:W3:Y:S01]  /*0050*/  S2R R7, SR_CTAID.X ;  /* 0x0000000000077919 */ /* 0x000ee20000002500 */
[----:B------:R-:W-:-:S03]  /*0060*/  ULDC.64 UR4, c[0x0][0x208] ;  /* 0x0000820000047ab9 */ /* 0x000fc60000000a00 */
[----:B------:R-:W4:Y:S01]  /*0070*/  LDC.64 R8, c[0x0][0x218] ;  /* 0x00008600ff087b82 */ /* 0x000f220000000a00 */
[----:B-1----:R-:W-:Y:S01]  /*0080*/  IMAD.SHL.U32 R0, R0, 0x2, RZ ;  /* 0x0000000200007824 */ /* 0x002fe200078e00ff */
[----:B---3--:R-:W-:-:S04]  /*0090*/  SHF.R.S32.HI R3, RZ, 0x19, R7 ;  /* 0x00000019ff037819 */ /* 0x008fc80000011407 */
[----:B------:R-:W-:Y:S02]  /*00a0*/  LOP3.LUT R0, R0, 0x3e, RZ, 0xc0, !PT ;  /* 0x0000003e00007812 */ /* 0x000fe400078ec0ff */
[----:B------:R-:W-:-:S03]  /*00b0*/  SGXT R3, R3, 0x1 ;  /* 0x000000010303781a */ /* 0x000fc60000000200 */
[----:B------:R-:W-:-:S04]  /*00c0*/  IMAD R0, R7, 0x40, R0 ;  /* 0x0000004007007824 */ /* 0x000fc800078e0200 */
[C---:B------:R-:W-:Y:S01]  /*00d0*/  IMAD.SHL.U32 R13, R0.reuse, 0x4, RZ ;  /* 0x00000004000d7824 */ /* 0x040fe200078e00ff */
[CC--:B------:R-:W-:Y:S02]  /*00e0*/  LEA.HI R2, R3.reuse, R0.reuse, RZ, 0x4 ;  /* 0x0000000003027211 */ /* 0x0c0fe400078f20ff */
[----:B------:R-:W-:Y:S02]  /*00f0*/  LEA.HI R3, R3, R0, RZ, 0x2 ;  /* 0x0000000003037211 */ /* 0x000fe400078f10ff */
[----:B------:R-:W-:Y:S02]  /*0100*/  SHF.R.S32.HI R2, RZ, 0x4, R2 ;  /* 0x00000004ff027819 */ /* 0x000fe40000011402 */
[----:B------:R-:W-:Y:S02]  /*0110*/  LOP3.LUT R3, R3, 0xfffffffc, RZ, 0xc0, !PT ;  /* 0xfffffffc03037812 */ /* 0x000fe400078ec0ff */
[----:B------:R-:W-:Y:S01]  /*0120*/  ISETP.GE.AND P0, PT, R0, 0x40, PT ;  /* 0x000000400000780c */ /* 0x000fe20003f06270 */
[----:B------:R-:W-:-:S05]  /*0130*/  IMAD.SHL.U32 R7, R2, 0x4, RZ ;  /* 0x0000000402077824 */ /* 0x000fca00078e00ff */
[C---:B------:R-:W-:Y:S01]  /*0140*/  IADD3 R3, R7.reuse, R0, -R3 ;  /* 0x0000000007037210 */ /* 0x040fe20007ffe803 */
[----:B--2---:R-:W-:-:S04]  /*0150*/  IMAD.WIDE R6, R7, 0x4, R4 ;  /* 0x0000000407067825 */ /* 0x004fc800078e0204 */
[----:B------:R-:W-:Y:S01]  /*0160*/  IMAD.WIDE R4, R3, 0x4, R4 ;  /* 0x0000000403047825 */ /* 0x000fe200078e0204 */
[----:B------:R-:W-:Y:S01]  /*0170*/  CS2R R2, SRZ ;  /* 0x0000000000027805 */ /* 0x000fe2000001ff00 */
[----:B------:R-:W2:Y:S02]  /*0180*/  @!P0 LDG.E.EL R11, desc[UR4][R6.64] ;  /* 0x00000004060b8981 */ /* 0x000ea4000c2e1900 */
[----:B----4-:R-:W-:Y:S02]  /*0190*/  IMAD.WIDE R8, R13, 0x4, R8 ;  /* 0x000000040d087825 */ /* 0x010fe400078e0208 */
[----:B------:R-:W3:Y:S01]  /*01a0*/  @!P0 LDG.E.EL R15, desc[UR4][R6.64+0x4] ;  /* 0x00000404060f8981 */ /* 0x000ee2000c2e1900 */
[----:B------:R-:W-:-:S03]  /*01b0*/  CS2R R12, SRZ ;  /* 0x00000000000c7805 */ /* 0x000fc6000001ff00 */
[----:B------:R1:W2:Y:S04]  /*01c0*/  @!P0 LDG.E.EL.64 R2, desc[UR4][R4.64] ;  /* 0x0000000404028981 */ /* 0x0002a8000c2e1b00 */
[----:B------:R-:W4:Y:S04]  /*01d0*/  @!P0 LDG.E.EL R12, desc[UR4][R8.64] ;  /* 0x00000004080c8981 */ /* 0x000f28000c2e1900 */
[----:B------:R-:W5:Y:S01]  /*01e0*/  @!P0 LDG.E.EL R13, desc[UR4][R8.64+0x4] ;  /* 0x00000404080d8981 */ /* 0x000f62000c2e1900 */
[----:B------:R-:W-:Y:S02]  /*01f0*/  CS2R R16, SRZ ;  /* 0x0000000000107805 */ /* 0x000fe4000001ff00 */
[----:B------:R-:W-:Y:S01]  /*0200*/  CS2R R18, SRZ ;  /* 0x0000000000127805 */ /* 0x000fe2000001ff00 */
[----:B------:R-:W5:Y:S04]  /*0210*/  @!P0 LDG.E.EL R10, desc[UR4][R6.64] ;  /* 0x00000004060a8981 */ /* 0x000f68000c2e1900 */
[----:B------:R-:W5:Y:S01]  /*0220*/  @!P0 LDG.E.EL R17, desc[UR4][R6.64+0x8] ;  /* 0x0000080406118981 */ /* 0x000f62000c2e1900 */
[----:B------:R-:W-:-:S03]  /*0230*/  CS2R R20, SRZ ;  /* 0x0000000000147805 */ /* 0x000fc6000001ff00 */
[----:B------:R-:W5:Y:S01]  /*0240*/  @!P0 LDG.E.EL R14, desc[UR4][R6.64+0x4] ;  /* 0x00000404060e8981 */ /* 0x000f62000c2e1900 */
[----:B-1----:R-:W-:-:S03]  /*0250*/  IMAD.MOV.U32 R5, RZ, RZ, RZ ;  /* 0x000000ffff057224 */ /* 0x002fc600078e00ff */
[----:B------:R-:W5:Y:S04]  /*0260*/  @!P0 LDG.E.EL R19, desc[UR4][R8.64+0x8] ;  /* 0x0000080408138981 */ /* 0x000f68000c2e1900 */
[----:B------:R-:W5:Y:S01]  /*0270*/  @!P0 LDG.E.EL R21, desc[UR4][R6.64+0xc] ;  /* 0x00000c0406158981 */ /* 0x000f62000c2e1900 */
[----:B------:R-:W-:-:S03]  /*0280*/  CS2R R22, SRZ ;  /* 0x0000000000167805 */ /* 0x000fc6000001ff00 */
[----:B------:R-:W5:Y:S04]  /*0290*/  @!P0 LDG.E.EL R5, desc[UR4][R8.64+0x10] ;  /* 0x0000100408058981 */ /* 0x000f68000c2e1900 */
[----:B------:R-:W5:Y:S04]  /*02a0*/  @!P0 LDG.E.EL R16, desc[UR4][R8.64+0x14] ;  /* 0x0000140408108981 */ /* 0x000f68000c2e1900 */
[----:B------:R-:W5:Y:S04]  /*02b0*/  @!P0 LDG.E.EL R23, desc[UR4][R8.64+0xc] ;  /* 0x00000c0408178981 */ /* 0x000f68000c2e1900 */
[----:B------:R-:W5:Y:S04]  /*02c0*/  @!P0 LDG.E.EL R18, desc[UR4][R6.64+0x8] ;  /* 0x0000080406128981 */ /* 0x000f68000c2e1900 */
[----:B------:R-:W5:Y:S01]  /*02d0*/  @!P0 LDG.E.EL R20, desc[UR4][R8.64+0x18] ;  /* 0x0000180408148981 */ /* 0x000f62000c2e1900 */
[----:B------:R-:W-:-:S03]  /*02e0*/  IMAD.MOV.U32 R24, RZ, RZ, RZ ;  /* 0x000000ffff187224 */ /* 0x000fc600078e00ff */
[----:B------:R1:W5:Y:S04]  /*02f0*/  @!P0 LDG.E.EL R22, desc[UR4][R6.64+0xc] ;  /* 0x00000c0406168981 */ /* 0x000368000c2e1900 */
[----:B------:R-:W5:Y:S01]  /*0300*/  @!P0 LDG.E.EL R24, desc[UR4][R8.64+0x1c] ;  /* 0x00001c0408188981 */ /* 0x000f62000c2e1900 */
[-C--:B--2---:R-:W-:Y:S01]  /*0310*/  FMUL R11, R11, R2.reuse ;  /* 0x000000020b0b7220 */ /* 0x084fe20000400000 */
[----:B---3--:R-:W-:-:S04]  /*0320*/  FMUL R15, R15, R2 ;  /* 0x000000020f0f7220 */ /* 0x008fc80000400000 */
[----:B------:R-:W-:Y:S02]  /*0330*/  FSETP.NEU.AND P2, PT, R11, RZ, PT ;  /* 0x000000ff0b00720b */ /* 0x000fe40003f4d000 */
[----:B------:R-:W-:Y:S02]  /*0340*/  FSETP.NEU.AND P1, PT, R15, RZ, PT ;  /* 0x000000ff0f00720b */ /* 0x000fe40003f2d000 */
[----:B----4-:R-:W-:Y:S02]  /*0350*/  FSEL R11, R12, -1000, P2 ;  /* 0xc47a00000c0b7808 */ /* 0x010fe40001000000 */
[----:B-----5:R-:W-:-:S04]  /*0360*/  FSEL R12, R13, -1000, P1 ;  /* 0xc47a00000d0c7808 */ /* 0x020fc80000800000 */
[CC--:B------:R-:W-:Y:S02]  /*0370*/  FSETP.GT.AND P1, PT, R11.reuse, R12.reuse, PT ;  /* 0x0000000c0b00720b */ /* 0x0c0fe40003f24000 */
[C---:B------:R-:W-:Y:S02]  /*0380*/  FSETP.NAN.AND P2, PT, R11.reuse, R11, PT ;  /* 0x0000000b0b00720b */ /* 0x040fe40003f48000 */
[----:B------:R-:W-:Y:S01]  /*0390*/  FSEL R4, R11, R12, P1 ;  /* 0x0000000c0b047208 */ /* 0x000fe20000800000 */
[----:B------:R-:W-:-:S03]  /*03a0*/  FMUL R17, R17, R2 ;  /* 0x0000000211117220 */ /* 0x000fc60000400000 */
[----:B------:R-:W-:Y:S02]  /*03b0*/  FSEL R4, R11, R4, P2 ;  /* 0x000000040b047208 */ /* 0x000fe40001000000 */
[----:B------:R-:W-:Y:S02]  /*03c0*/  FSETP.NEU.AND P1, PT, R17, RZ, PT ;  /* 0x000000ff1100720b */ /* 0x000fe40003f2d000 */
[----:B------:R-:W-:Y:S01]  /*03d0*/  FSETP.NAN.AND P2, PT, R4, R4, PT ;  /* 0x000000040400720b */ /* 0x000fe20003f48000 */
[-C--:B------:R-:W-:Y:S01]  /*03e0*/  FMUL R10, R10, R3.reuse ;  /* 0x000000030a0a7220 */ /* 0x080fe20000400000 */
[----:B------:R-:W-:Y:S01]  /*03f0*/  FMUL R14, R14, R3 ;  /* 0x000000030e0e7220 */ /* 0x000fe20000400000 */
[----:B------:R-:W-:-:S03]  /*0400*/  FSEL R19, R19, -1000, P1 ;  /* 0xc47a000013137808 */ /* 0x000fc60000800000 */
[----:B------:R-:W-:Y:S02]  /*0410*/  FSETP.NEU.AND P4, PT, R10, RZ, PT ;  /* 0x000000ff0a00720b */ /* 0x000fe40003f8d000 */
[----:B------:R-:W-:Y:S02]  /*0420*/  FSETP.NEU.AND P3, PT, R14, RZ, PT ;  /* 0x000000ff0e00720b */ /* 0x000fe40003f6d000 */
[-C--:B------:R-:W-:Y:S01]  /*0430*/  FSETP.GT.AND P1, PT, R4, R19.reuse, PT ;  /* 0x000000130400720b */ /* 0x080fe20003f24000 */
[----:B------:R-:W-:Y:S01]  /*0440*/  FMUL R21, R21, R2 ;  /* 0x0000000215157220 */ /* 0x000fe20000400000 */
[----:B------:R-:W-:Y:S02]  /*0450*/  FSEL R2, R5, -1000, P4 ;  /* 0xc47a000005027808 */ /* 0x000fe40002000000 */
[----:B-1----:R-:W-:Y:S02]  /*0460*/  FSEL R7, R16, -1000, P3 ;  /* 0xc47a000010077808 */ /* 0x002fe40001800000 */
[----:B------:R-:W-:-:S02]  /*0470*/  @!P2 FSEL R4, R4, R19, P1 ;  /* 0x000000130404a208 */ /* 0x000fc40000800000 */
[-C--:B------:R-:W-:Y:S02]  /*0480*/  FSETP.GT.AND P2, PT, R2, R7.reuse, PT ;  /* 0x000000070200720b */ /* 0x080fe40003f44000 */
[----:B------:R-:W-:Y:S02]  /*0490*/  FSETP.NAN.AND P1, PT, R4, R4, PT ;  /* 0x000000040400720b */ /* 0x000fe40003f28000 */
[----:B------:R-:W-:Y:S02]  /*04a0*/  FSETP.NEU.AND P4, PT, R21, RZ, PT ;  /* 0x000000ff1500720b */ /* 0x000fe40003f8d000 */
[C---:B------:R-:W-:Y:S02]  /*04b0*/  FSETP.NAN.AND P3, PT, R2.reuse, R2, PT ;  /* 0x000000020200720b */ /* 0x040fe40003f68000 */
[----:B------:R-:W-:Y:S02]  /*04c0*/  FSEL R5, R2, R7, P2 ;  /* 0x0000000702057208 */ /* 0x000fe40001000000 */
[----:B------:R-:W-:Y:S01]  /*04d0*/  FSEL R23, R23, -1000, P4 ;  /* 0xc47a000017177808 */ /* 0x000fe20002000000 */
[----:B------:R-:W-:Y:S01]  /*04e0*/  FMUL R18, R18, R3 ;  /* 0x0000000312127220 */ /* 0x000fe20000400000 */
[----:B------:R-:W-:-:S02]  /*04f0*/  FSEL R5, R2, R5, P3 ;  /* 0x0000000502057208 */ /* 0x000fc40001800000 */
[----:B------:R-:W-:Y:S02]  /*0500*/  FSETP.GT.AND P3, PT, R4, R23, PT ;  /* 0x000000170400720b */ /* 0x000fe40003f64000 */
[----:B------:R-:W-:Y:S02]  /*0510*/  FSETP.NAN.AND P2, PT, R5, R5, PT ;  /* 0x000000050500720b */ /* 0x000fe40003f48000 */
[----:B------:R-:W-:Y:S02]  /*0520*/  FSETP.NEU.AND P4, PT, R18, RZ, PT ;  /* 0x000000ff1200720b */ /* 0x000fe40003f8d000 */
[----:B------:R-:W-:Y:S02]  /*0530*/  @!P1 FSEL R4, R4, R23, P3 ;  /* 0x0000001704049208 */ /* 0x000fe40001800000 */
[----:B------:R-:W-:-:S03]  /*0540*/  FSEL R20, R20, -1000, P4 ;  /* 0xc47a000014147808 */ /* 0x000fc60002000000 */
[--C-:B------:R-:W-:Y:S01]  /*0550*/  FADD R11, R11, -R4.reuse ;  /* 0x800000040b0b7221 */ /* 0x100fe20000000000 */
[-C--:B------:R-:W-:Y:S01]  /*0560*/  FSETP.GT.AND P1, PT, R5, R20.reuse, PT ;  /* 0x000000140500720b */ /* 0x080fe20003f24000 */
[----:B------:R-:W-:Y:S02]  /*0570*/  FADD R12, R12, -R4 ;  /* 0x800000040c0c7221 */ /* 0x000fe40000000000 */
[----:B------:R-:W-:Y:S01]  /*0580*/  FMUL R11, R11, 1.4426950216293334961 ;  /* 0x3fb8aa3b0b0b7820 */ /* 0x000fe20000400000 */
[----:B------:R-:W-:Y:S01]  /*0590*/  FMUL R22, R22, R3 ;  /* 0x0000000316167220 */ /* 0x000fe20000400000 */
[----:B------:R-:W-:Y:S01]  /*05a0*/  @!P2 FSEL R5, R5, R20, P1 ;  /* 0x000000140505a208 */ /* 0x000fe20000800000 */
[----:B------:R-:W-:Y:S02]  /*05b0*/  FMUL R12, R12, 1.4426950216293334961 ;  /* 0x3fb8aa3b0c0c7820 */ /* 0x000fe40000400000 */
[----:B------:R-:W-:Y:S02]  /*05c0*/  FSETP.GEU.AND P6, PT, R11, -126, PT ;  /* 0xc2fc00000b00780b */ /* 0x000fe40003fce000 */
[----:B------:R-:W-:-:S02]  /*05d0*/  FSETP.NAN.AND P2, PT, R5, R5, PT ;  /* 0x000000050500720b */ /* 0x000fc40003f48000 */
[----:B------:R-:W-:Y:S02]  /*05e0*/  FSETP.NEU.AND P1, PT, R22, RZ, PT ;  /* 0x000000ff1600720b */ /* 0x000fe40003f2d000 */
[----:B------:R-:W-:Y:S02]  /*05f0*/  FSETP.GEU.AND P5, PT, R12, -126, PT ;  /* 0xc2fc00000c00780b */ /* 0x000fe40003fae000 */
[----:B------:R-:W-:-:S04]  /*0600*/  FSEL R24, R24, -1000, P1 ;  /* 0xc47a000018187808 */ /* 0x000fc80000800000 */
[----:B------:R-:W-:Y:S01]  /*0610*/  FSETP.GT.AND P1, PT, R5, R24, PT ;  /* 0x000000180500720b */ /* 0x000fe20003f24000 */
[----:B------:R-:W-:-:S03]  /*0620*/  @!P6 FMUL R11, R11, 0.5 ;  /* 0x3f0000000b0be820 */ /* 0x000fc60000400000 */
[----:B------:R-:W-:-:S03]  /*0630*/  @!P2 FSEL R5, R5, R24, P1 ;  /* 0x000000180505a208 */ /* 0x000fc60000800000 */
[----:B------:R-:W-:Y:S01]  /*0640*/  @!P5 FMUL R12, R12, 0.5 ;  /* 0x3f0000000c0cd820 */ /* 0x000fe20000400000 */
[----:B------:R-:W1:Y:S01]  /*0650*/  MUFU.EX2 R11, R11 ;  /* 0x0000000b000b7308 */ /* 0x000e620000000800 */
[--C-:B------:R-:W-:Y:S01]  /*0660*/  FADD R2, R2, -R5.reuse ;  /* 0x8000000502027221 */ /* 0x100fe20000000000 */
[----:B------:R-:W-:Y:S01]  /*0670*/  FADD R7, R7, -R5 ;  /* 0x8000000507077221 */ /* 0x000fe20000000000 */
[----:B------:R-:W-:Y:S02]  /*0680*/  FADD R19, R19, -R4 ;  /* 0x8000000413137221 */ /* 0x000fe40000000000 */
[----:B------:R-:W-:-:S03]  /*0690*/  FMUL R8, R2, 1.4426950216293334961 ;  /* 0x3fb8aa3b02087820 */ /* 0x000fc60000400000 */
[----:B------:R-:W2:Y:S01]  /*06a0*/  MUFU.EX2 R12, R12 ;  /* 0x0000000c000c7308 */ /* 0x000ea20000000800 */
[----:B------:R-:W-:Y:S01]  /*06b0*/  FMUL R9, R7, 1.4426950216293334961 ;  /* 0x3fb8aa3b07097820 */ /* 0x000fe20000400000 */
[--C-:B------:R-:W-:Y:S01]  /*06c0*/  FADD R20, R20, -R5.reuse ;  /* 0x8000000514147221 */ /* 0x100fe20000000000 */
[----:B------:R-:W-:Y:S01]  /*06d0*/  FSETP.GEU.AND P1, PT, R8, -126, PT ;  /* 0xc2fc00000800780b */ /* 0x000fe20003f2e000 */
[----:B------:R-:W-:Y:S01]  /*06e0*/  FMUL R19, R19, 1.4426950216293334961 ;  /* 0x3fb8aa3b13137820 */ /* 0x000fe20000400000 */
[----:B------:R-:W-:Y:S01]  /*06f0*/  FADD R23, R23, -R4 ;  /* 0x8000000417177221 */ /* 0x000fe20000000000 */
[----:B------:R-:W-:Y:S01]  /*0700*/  FMUL R20, R20, 1.4426950216293334961 ;  /* 0x3fb8aa3b14147820 */ /* 0x000fe20000400000 */
[----:B------:R-:W-:Y:S01]  /*0710*/  FADD R24, R24, -R5 ;  /* 0x8000000518187221 */ /* 0x000fe20000000000 */
[----:B------:R-:W-:Y:S01]  /*0720*/  FSETP.GEU.AND P4, PT, R9, -126, PT ;  /* 0xc2fc00000900780b */ /* 0x000fe20003f8e000 */
[----:B------:R-:W-:Y:S01]  /*0730*/  FMUL R23, R23, 1.4426950216293334961 ;  /* 0x3fb8aa3b17177820 */ /* 0x000fe20000400000 */
[----:B-1----:R-:W-:Y:S01]  /*0740*/  @!P6 FMUL R11, R11, R11 ;  /* 0x0000000b0b0be220 */ /* 0x002fe20000400000 */
[----:B------:R-:W-:Y:S01]  /*0750*/  FMUL R24, R24, 1.4426950216293334961 ;  /* 0x3fb8aa3b18187820 */ /* 0x000fe20000400000 */
[----:B------:R-:W-:Y:S01]  /*0760*/  FSETP.GEU.AND P3, PT, R19, -126, PT ;  /* 0xc2fc00001300780b */ /* 0x000fe20003f6e000 */
[----:B------:R-:W1:Y:S01]  /*0770*/  LDC.64 R2, c[0x0][0x220] ;  /* 0x00008800ff027b82 */ /* 0x000e620000000a00 */
[----:B------:R-:W-:Y:S01]  /*0780*/  FSETP.GEU.AND P6, PT, R20, -126, PT ;  /* 0xc2fc00001400780b */ /* 0x000fe20003fce000 */
[----:B--2---:R-:W-:Y:S01]  /*0790*/  @!P5 FMUL R12, R12, R12 ;  /* 0x0000000c0c0cd220 */ /* 0x004fe20000400000 */
[----:B------:R-:W-:-:S02]  /*07a0*/  FSETP.GEU.AND P2, PT, R23, -126, PT ;  /* 0xc2fc00001700780b */ /* 0x000fc40003f4e000 */
[----:B------:R-:W-:Y:S01]  /*07b0*/  FSETP.GEU.AND P5, PT, R24, -126, PT ;  /* 0xc2fc00001800780b */ /* 0x000fe20003fae000 */
[----:B------:R-:W-:Y:S02]  /*07c0*/  @!P1 FMUL R8, R8, 0.5 ;  /* 0x3f00000008089820 */ /* 0x000fe40000400000 */
[----:B------:R-:W-:Y:S01]  /*07d0*/  @!P4 FMUL R9, R9, 0.5 ;  /* 0x3f0000000909c820 */ /* 0x000fe20000400000 */
[----:B------:R-:W2:Y:S03]  /*07e0*/  LDC.64 R6, c[0x0][0x228] ;  /* 0x00008a00ff067b82 */ /* 0x000ea60000000a00 */
[----:B------:R-:W-:Y:S01]  /*07f0*/  @!P3 FMUL R19, R19, 0.5 ;  /* 0x3f0000001313b820 */ /* 0x000fe20000400000 */
[----:B------:R-:W3:Y:S01]  /*0800*/  MUFU.EX2 R8, R8 ;  /* 0x0000000800087308 */ /* 0x000ee20000000800 */
[----:B------:R-:W-:Y:S02]  /*0810*/  @!P6 FMUL R20, R20, 0.5 ;  /* 0x3f0000001414e820 */ /* 0x000fe40000400000 */
[----:B------:R-:W-:-:S05]  /*0820*/  @!P2 FMUL R23, R23, 0.5 ;  /* 0x3f0000001717a820 */ /* 0x000fca0000400000 */
[----:B------:R-:W4:Y:S01]  /*0830*/  MUFU.EX2 R13, R9 ;  /* 0x00000009000d7308 */ /* 0x000f220000000800 */
[----:B------:R-:W-:-:S07]  /*0840*/  @!P5 FMUL R24, R24, 0.5 ;  /* 0x3f0000001818d820 */ /* 0x000fce0000400000 */
[----:B------:R-:W5:Y:S08]  /*0850*/  MUFU.EX2 R10, R19 ;  /* 0x00000013000a7308 */ /* 0x000f700000000800 */
[----:B------:R-:W1:Y:S01]  /*0860*/  MUFU.EX2 R15, R20 ;  /* 0x00000014000f7308 */ /* 0x000e620000000800 */
[----:B---3--:R-:W-:-:S07]  /*0870*/  @!P1 FMUL R8, R8, R8 ;  /* 0x0000000808089220 */ /* 0x008fce0000400000 */
[----:B------:R-:W3:Y:S01]  /*0880*/  MUFU.EX2 R14, R23 ;  /* 0x00000017000e7308 */ /* 0x000ee20000000800 */
[----:B----4-:R-:W-:-:S07]  /*0890*/  @!P4 FMUL R13, R13, R13 ;  /* 0x0000000d0d0dc220 */ /* 0x010fce0000400000 */
[----:B------:R-:W4:Y:S01]  /*08a0*/  MUFU.EX2 R17, R24 ;  /* 0x0000001800117308 */ /* 0x000f220000000800 */
[----:B------:R-:W-:Y:S01]  /*08b0*/  FADD R11, R11, R12 ;  /* 0x0000000c0b0b7221 */ /* 0x000fe20000000000 */
[----:B------:R-:W-:Y:S01]  /*08c0*/  FADD R8, R8, R13 ;  /* 0x0000000d08087221 */ /* 0x000fe20000000000 */
[----:B-----5:R-:W-:Y:S01]  /*08d0*/  @!P3 FMUL R10, R10, R10 ;  /* 0x0000000a0a0ab220 */ /* 0x020fe20000400000 */
[----:B01----:R-:W-:Y:S01]  /*08e0*/  @!P6 FMUL R15, R15, R15 ;  /* 0x0000000f0f0fe220 */ /* 0x003fe20000400000 */
[----:B------:R-:W-:-:S04]  /*08f0*/  IMAD.WIDE R2, R0, 0x4, R2 ;  /* 0x0000000400027825 */ /* 0x000fc800078e0202 */
[----:B------:R-:W-:Y:S01]  /*0900*/  FADD R11, R11, R10 ;  /* 0x0000000a0b0b7221 */ /* 0x000fe20000000000 */
[----:B------:R-:W-:Y:S01]  /*0910*/  FADD R8, R8, R15 ;  /* 0x0000000f08087221 */ /* 0x000fe20000000000 */
[----:B---3--:R-:W-:Y:S01]  /*0920*/  @!P2 FMUL R14, R14, R14 ;  /* 0x0000000e0e0ea220 */ /* 0x008fe20000400000 */
[----:B------:R0:W-:Y:S01]  /*0930*/  @!P0 STG.E.64 desc[UR4][R2.64], R4 ;  /* 0x0000000402008986 */ /* 0x0001e2000c101b04 */
[----:B--2---:R-:W-:-:S04]  /*0940*/  IMAD.WIDE R6, R0, 0x4, R6 ;  /* 0x0000000400067825 */ /* 0x004fc800078e0206 */
[----:B----4-:R-:W-:Y:S01]  /*0950*/  @!P5 FMUL R17, R17, R17 ;  /* 0x000000111111d220 */ /* 0x010fe20000400000 */
[----:B------:R-:W-:-:S03]  /*0960*/  FADD R14, R11, R14 ;  /* 0x0000000e0b0e7221 */ /* 0x000fc60000000000 */
[----:B------:R-:W-:Y:S01]  /*0970*/  FADD R15, R8, R17 ;  /* 0x00000011080f7221 */ /* 0x000fe20000000000 */
[----:B0-----:R-:W-:Y:S06]  /*0980*/  @P0 EXIT ;  /* 0x000000000000094d */ /* 0x001fec0003800000 */
[----:B------:R-:W-:Y:S01]  /*0990*/  STG.E.64 desc[UR4][R6.64], R14 ;  /* 0x0000000e06007986 */ /* 0x000fe2000c101b04 */
[----:B------:R-:W-:Y:S05]  /*09a0*/  EXIT ;  /* 0x000000000000794d */ /* 0x000fea0003800000 */
.L_x_0:
[----:B------:R-:W-:-:S00]  /*09b0*/  BRA `(.L_x_0) ;  /* 0xfffffffc00fc7947 */ /* 0x000fc0000383ffff */
[----:B------:R-:W-:-:S00]  /*09c0*/  NOP ;  /* 0x0000000000007918 */ /* 0x000fc00000000000 */
        /* <DEDUP_REMOVED lines=11> */
.L_x_1:


//--------------------- .nv.constant0.triton_poi_fused__softmax_eq_masked_fill_mul_3 --------------------------
	.section	.nv.constant0.triton_poi_fused__softmax_eq_masked_fill_mul_3,"a",@progbits
	.sectionflags	@""
	.align	4
.nv.constant0.triton_poi_fused__softmax_eq_masked_fill_mul_3:
	.zero		564
